	.headerflags	@"EF_CUDA_TEXMODE_UNIFIED EF_CUDA_64BIT_ADDRESS EF_CUDA_ACCELERATORS EF_CUDA_SM90 EF_CUDA_VIRTUAL_SM(EF_CUDA_SM90)"
	.elftype	@"ET_EXEC"


//--------------------- .nv.info                  --------------------------
	.section	.nv.info,"",@"SHT_CUDA_INFO"
	.align	4


	//----- nvinfo : EIATTR_REGCOUNT
	.align		4
        /*0000*/ 	.byte	0x04, 0x2f
        /*0002*/ 	.short	(.L_1 - .L_0)
	.align		4
.L_0:
        /*0004*/ 	.word	index@(triton_poi_fused_mul_0)
        /*0008*/ 	.word	0x00000010


	//----- nvinfo : EIATTR_MIN_STACK_SIZE
	.align		4
.L_1:
        /*000c*/ 	.byte	0x04, 0x12
        /*000e*/ 	.short	(.L_3 - .L_2)
	.align		4
.L_2:
        /*0010*/ 	.word	index@(triton_poi_fused_mul_0)
        /*0014*/ 	.word	0x00000000


	//----- nvinfo : EIATTR_FRAME_SIZE
	.align		4
.L_3:
        /*0018*/ 	.byte	0x04, 0x11
        /*001a*/ 	.short	(.L_5 - .L_4)
	.align		4
.L_4:
        /*001c*/ 	.word	index@(triton_poi_fused_mul_0)
        /*0020*/ 	.word	0x00000000


	//----- nvinfo : EIATTR_MIN_STACK_SIZE
	.align		4
.L_5:
        /*0024*/ 	.byte	0x04, 0x12
        /*0026*/ 	.short	(.L_7 - .L_6)
	.align		4
.L_6:
        /*0028*/ 	.word	index@(triton_poi_fused_mul_0)
        /*002c*/ 	.word	0x00000000
.L_7:


//--------------------- .nv.info.triton_poi_fused_mul_0 --------------------------
	.section	.nv.info.triton_poi_fused_mul_0,"",@"SHT_CUDA_INFO"
	.sectionflags	@""
	.align	4


	//----- nvinfo : EIATTR_CUDA_API_VERSION
	.align		4
        /*0000*/ 	.byte	0x04, 0x37
        /*0002*/ 	.short	(.L_9 - .L_8)
.L_8:
        /*0004*/ 	.word	0x0000007c


	//----- nvinfo : EIATTR_KPARAM_INFO
	.align		4
.L_9:
        /*0008*/ 	.byte	0x04, 0x17
        /*000a*/ 	.short	(.L_11 - .L_10)
.L_10:
        /*000c*/ 	.word	0x00000000
        /*0010*/ 	.short	0x0004
        /*0012*/ 	.short	0x001c
        /*0014*/ 	.byte	0x00, 0xf0, 0x11, 0x00


	//----- nvinfo : EIATTR_KPARAM_INFO
	.align		4
.L_11:
        /*0018*/ 	.byte	0x04, 0x17
        /*001a*/ 	.short	(.L_13 - .L_12)
.L_12:
        /*001c*/ 	.word	0x00000000
        /*0020*/ 	.short	0x0003
        /*0022*/ 	.short	0x0018
        /*0024*/ 	.byte	0x00, 0xf0, 0x11, 0x00


	//----- nvinfo : EIATTR_KPARAM_INFO
	.align		4
.L_13:
        /*0028*/ 	.byte	0x04, 0x17
        /*002a*/ 	.short	(.L_15 - .L_14)
.L_14:
        /*002c*/ 	.word	0x00000000
        /*0030*/ 	.short	0x0002
        /*0032*/ 	.short	0x0010
        /*0034*/ 	.byte	0x00, 0xf4, 0x21, 0x00


	//----- nvinfo : EIATTR_KPARAM_INFO
	.align		4
.L_15:
        /*0038*/ 	.byte	0x04, 0x17
        /*003a*/ 	.short	(.L_17 - .L_16)
.L_16:
        /*003c*/ 	.word	0x00000000
        /*0040*/ 	.short	0x0001
        /*0042*/ 	.short	0x0008
        /*0044*/ 	.byte	0x00, 0xf4, 0x21, 0x00


	//----- nvinfo : EIATTR_KPARAM_INFO
	.align		4
.L_17:
        /*0048*/ 	.byte	0x04, 0x17
        /*004a*/ 	.short	(.L_19 - .L_18)
.L_18:
        /*004c*/ 	.word	0x00000000
        /*0050*/ 	.short	0x0000
        /*0052*/ 	.short	0x0000
        /*0054*/ 	.byte	0x00, 0xf4, 0x21, 0x00


	//----- nvinfo : EIATTR_SPARSE_MMA_MASK
	.align		4
.L_19:
        /*0058*/ 	.byte	0x03, 0x50
        /*005a*/ 	.short	0x0000


	//----- nvinfo : EIATTR_MAXREG_COUNT
	.align		4
        /*005c*/ 	.byte	0x03, 0x1b
        /*005e*/ 	.short	0x00ff


	//----- nvinfo : EIATTR_EXIT_INSTR_OFFSETS
	.align		4
        /*0060*/ 	.byte	0x04, 0x1c
        /*0062*/ 	.short	(.L_21 - .L_20)


	//   ....[0]....
.L_20:
        /*0064*/ 	.word	0x00000320


	//   ....[1]....
        /*0068*/ 	.word	0x00000380


	//----- nvinfo : EIATTR_REQNTID
	.align		4
.L_21:
        /*006c*/ 	.byte	0x04, 0x10
        /*006e*/ 	.short	(.L_23 - .L_22)
.L_22:
        /*0070*/ 	.word	0x00000020
        /*0074*/ 	.word	0x00000001
        /*0078*/ 	.word	0x00000001


	//----- nvinfo : EIATTR_CBANK_PARAM_SIZE
	.align		4
.L_23:
        /*007c*/ 	.byte	0x03, 0x19
        /*007e*/ 	.short	0x0020


	//----- nvinfo : EIATTR_PARAM_CBANK
	.align		4
        /*0080*/ 	.byte	0x04, 0x0a
        /*0082*/ 	.short	(.L_25 - .L_24)
	.align		4
.L_24:
        /*0084*/ 	.word	index@(.nv.constant0.triton_poi_fused_mul_0)
        /*0088*/ 	.short	0x0210
        /*008a*/ 	.short	0x0020


	//----- nvinfo : EIATTR_SW_WAR
	.align		4
.L_25:
        /*008c*/ 	.byte	0x04, 0x36
        /*008e*/ 	.short	(.L_27 - .L_26)
.L_26:
        /*0090*/ 	.word	0x00000008
.L_27:


//--------------------- .nv.callgraph             --------------------------
	.section	.nv.callgraph,"",@"SHT_CUDA_CALLGRAPH"
	.align	4
	.sectionentsize	8
	.align		4
        /*0000*/ 	.word	0x00000000
	.align		4
        /*0004*/ 	.word	0xffffffff
	.align		4
        /*0008*/ 	.word	0x00000000
	.align		4
        /*000c*/ 	.word	0xfffffffe
	.align		4
        /*0010*/ 	.word	0x00000000
	.align		4
        /*0014*/ 	.word	0xfffffffd
	.align		4
        /*0018*/ 	.word	0x00000000
	.align		4
        /*001c*/ 	.word	0xfffffffc


//--------------------- .text.triton_poi_fused_mul_0 --------------------------
	.section	.text.triton_poi_fused_mul_0,"ax",@progbits
	.sectionflags	@"SHF_BARRIERS=1"
	.align	128
        .global         triton_poi_fused_mul_0
        .type           triton_poi_fused_mul_0,@function
        .size           triton_poi_fused_mul_0,(.L_x_1 - triton_poi_fused_mul_0)
        .other          triton_poi_fused_mul_0,@"STO_CUDA_ENTRY STV_DEFAULT"
triton_poi_fused_mul_0:
.text.triton_poi_fused_mul_0:
[----:B------:R-:W0:Y:S02]  /*0000*/  LDC R1, c[0x0][0x28] ;  /* 0x00000a00ff017b82 */ /* 0x000e240000000800 */
[----:B------:R-:W1:Y:S01]  /*0010*/  S2R R0, SR_CTAID.Y ;  /* 0x0000000000007919 */ /* 0x000e620000002600 */
[----:B------:R-:W2:Y:S01]  /*0020*/  LDC.64 R4, c[0x0][0x218] ;  /* 0x00008600ff047b82 */ /* 0x000ea20000000a00 */
[----:B------:R-:W-:Y:S01]  /*0030*/  ULDC.64 UR6, c[0x0][0x208] ;  /* 0x0000820000067ab9 */ /* 0x000fe20000000a00 */
[----:B------:R-:W3:Y:S01]  /*0040*/  S2R R13, SR_TID.X ;  /* 0x00000000000d7919 */ /* 0x000ee20000002100 */
[----:B------:R-:W4:Y:S05]  /*0050*/  S2R R8, SR_CTAID.X ;  /* 0x0000000000087919 */ /* 0x000f2a0000002500 */
[----:B------:R-:W5:Y:S01]  /*0060*/  LDC.64 R2, c[0x0][0x210] ;  /* 0x00008400ff027b82 */ /* 0x000f620000000a00 */
[----:B-1----:R-:W-:Y:S01]  /*0070*/  IMAD.SHL.U32 R0, R0, 0x8, RZ ;  /* 0x0000000800007824 */ /* 0x002fe200078e00ff */
[----:B---3--:R-:W-:-:S04]  /*0080*/  SHF.R.U32.HI R9, RZ, 0x3, R13 ;  /* 0x00000003ff097819 */ /* 0x008fc8000001160d */
[----:B------:R-:W-:Y:S01]  /*0090*/  LOP3.LUT R6, R0, 0x7, R13, 0xf8, !PT ;  /* 0x0000000700067812 */ /* 0x000fe200078ef80d */
[----:B----4-:R-:W-:Y:S01]  /*00a0*/  IMAD.SHL.U32 R8, R8, 0x4, RZ ;  /* 0x0000000408087824 */ /* 0x010fe200078e00ff */
[----:B------:R-:W-:Y:S02]  /*00b0*/  SGXT.U32 R9, R9, 0x2 ;  /* 0x000000020909781a */ /* 0x000fe40000000000 */
[----:B------:R-:W-:Y:S02]  /*00c0*/  SHF.R.S32.HI R7, RZ, 0x1f, R6 ;  /* 0x0000001fff077819 */ /* 0x000fe40000011406 */
[----:B------:R-:W-:Y:S02]  /*00d0*/  ISETP.GE.AND P1, PT, R6, 0x10, PT ;  /* 0x000000100600780c */ /* 0x000fe40003f26270 */
[----:B------:R-:W-:Y:S02]  /*00e0*/  LEA.HI R10, R7, R6, RZ, 0x2 ;  /* 0x00000006070a7211 */ /* 0x000fe400078f10ff */
[----:B------:R-:W-:-:S02]  /*00f0*/  LOP3.LUT R7, R8, R9, RZ, 0xfc, !PT ;  /* 0x0000000908077212 */ /* 0x000fc400078efcff */
[----:B------:R-:W-:Y:S02]  /*0100*/  LOP3.LUT R11, R10, 0xfffffffc, RZ, 0xc0, !PT ;  /* 0xfffffffc0a0b7812 */ /* 0x000fe400078ec0ff */
[C---:B------:R-:W-:Y:S02]  /*0110*/  ISETP.GE.AND P0, PT, R7.reuse, 0x4, PT ;  /* 0x000000040700780c */ /* 0x040fe40003f06270 */
[----:B------:R-:W-:Y:S01]  /*0120*/  SHF.R.S32.HI R10, RZ, 0x2, R10 ;  /* 0x00000002ff0a7819 */ /* 0x000fe2000001140a */
[C---:B------:R-:W-:Y:S01]  /*0130*/  IMAD.IADD R11, R6.reuse, 0x1, -R11 ;  /* 0x00000001060b7824 */ /* 0x040fe200078e0a0b */
[----:B------:R-:W-:Y:S01]  /*0140*/  ISETP.LT.AND P0, PT, R6, 0x10, !P0 ;  /* 0x000000100600780c */ /* 0x000fe20004701270 */
[----:B------:R-:W-:Y:S02]  /*0150*/  IMAD.MOV.U32 R6, RZ, RZ, RZ ;  /* 0x000000ffff067224 */ /* 0x000fe400078e00ff */
[----:B------:R-:W-:Y:S02]  /*0160*/  IMAD R7, R7, 0xc, R11 ;  /* 0x0000000c07077824 */ /* 0x000fe400078e020b */
[----:B--2---:R-:W-:-:S04]  /*0170*/  IMAD.WIDE R4, R11, 0x4, R4 ;  /* 0x000000040b047825 */ /* 0x004fc800078e0204 */
[----:B------:R-:W-:Y:S02]  /*0180*/  IMAD R7, R10, 0x30, R7 ;  /* 0x000000300a077824 */ /* 0x000fe400078e0207 */
[----:B------:R-:W-:Y:S02]  /*0190*/  IMAD.MOV.U32 R11, RZ, RZ, RZ ;  /* 0x000000ffff0b7224 */ /* 0x000fe400078e00ff */
[----:B-----5:R-:W-:-:S04]  /*01a0*/  IMAD.WIDE R2, R7, 0x4, R2 ;  /* 0x0000000407027825 */ /* 0x020fc800078e0202 */
[----:B------:R-:W2:Y:S04]  /*01b0*/  @!P1 LDG.E.EL R11, desc[UR6][R4.64] ;  /* 0x00000006040b9981 */ /* 0x000ea8000c2e1900 */
[----:B------:R1:W2:Y:S01]  /*01c0*/  @P0 LDG.E.EL R6, desc[UR6][R2.64] ;  /* 0x0000000602060981 */ /* 0x0002a2000c2e1900 */
[----:B------:R-:W3:Y:S01]  /*01d0*/  S2UR UR5, SR_CgaCtaId ;  /* 0x00000000000579c3 */ /* 0x000ee20000008800 */
[----:B------:R-:W-:Y:S01]  /*01e0*/  IMAD.SHL.U32 R7, R13, 0x4, RZ ;  /* 0x000000040d077824 */ /* 0x000fe200078e00ff */
[----:B------:R-:W-:Y:S01]  /*01f0*/  UMOV UR4, 0x400 ;  /* 0x0000040000047882 */ /* 0x000fe20000000000 */
[----:B------:R-:W-:Y:S02]  /*0200*/  SHF.R.U32.HI R12, RZ, 0x2, R13 ;  /* 0x00000002ff0c7819 */ /* 0x000fe4000001160d */
[----:B------:R-:W-:-:S02]  /*0210*/  LOP3.LUT R8, R8, 0x3, R13, 0xf8, !PT ;  /* 0x0000000308087812 */ /* 0x000fc400078ef80d */
[----:B------:R-:W-:Y:S02]  /*0220*/  LOP3.LUT R10, R7, 0x1c, RZ, 0xc0, !PT ;  /* 0x0000001c070a7812 */ /* 0x000fe400078ec0ff */
[----:B------:R-:W-:Y:S02]  /*0230*/  SGXT.U32 R7, R12, 0x3 ;  /* 0x000000030c07781a */ /* 0x000fe40000000000 */
[----:B------:R-:W-:Y:S02]  /*0240*/  LOP3.LUT R9, R10, R9, RZ, 0xfc, !PT ;  /* 0x000000090a097212 */ /* 0x000fe400078efcff */
[----:B------:R-:W-:Y:S02]  /*0250*/  LOP3.LUT R7, R0, R7, RZ, 0xfc, !PT ;  /* 0x0000000700077212 */ /* 0x000fe400078efcff */
[----:B------:R-:W-:Y:S02]  /*0260*/  ISETP.GE.AND P0, PT, R8, 0x4, PT ;  /* 0x000000040800780c */ /* 0x000fe40003f06270 */
[----:B-1----:R-:W-:-:S02]  /*0270*/  LOP3.LUT R2, R13, 0x1c, RZ, 0xc0, !PT ;  /* 0x0000001c0d027812 */ /* 0x002fc400078ec0ff */
[----:B------:R-:W-:Y:S02]  /*0280*/  ISETP.LT.AND P0, PT, R7, 0x10, !P0 ;  /* 0x000000100700780c */ /* 0x000fe40004701270 */
[----:B------:R-:W-:Y:S01]  /*0290*/  LOP3.LUT R0, R13, 0x1f, RZ, 0xc0, !PT ;  /* 0x0000001f0d007812 */ /* 0x000fe200078ec0ff */
[----:B---3--:R-:W-:-:S06]  /*02a0*/  UPRMT UR4, UR5, 0x654, UR4 ;  /* 0x0000065405047896 */ /* 0x008fcc0008000004 */
[----:B------:R-:W-:Y:S02]  /*02b0*/  VIADD R10, R10, UR4 ;  /* 0x000000040a0a7c36 */ /* 0x000fe40008000000 */
[----:B------:R-:W-:Y:S02]  /*02c0*/  VIADD R3, R2, UR4 ;  /* 0x0000000402037c36 */ /* 0x000fe40008000000 */
[----:B------:R-:W-:Y:S02]  /*02d0*/  IMAD R9, R9, 0x4, R10 ;  /* 0x0000000409097824 */ /* 0x000fe400078e020a */
[----:B------:R-:W-:Y:S02]  /*02e0*/  IMAD R0, R0, 0x4, R3 ;  /* 0x0000000400007824 */ /* 0x000fe400078e0203 */
[----:B--2---:R-:W-:-:S05]  /*02f0*/  FADD R6, R11, R6 ;  /* 0x000000060b067221 */ /* 0x004fca0000000000 */
[----:B------:R1:W-:Y:S01]  /*0300*/  STS [R9], R6 ;  /* 0x0000000609007388 */ /* 0x0003e20000000800 */
[----:B------:R-:W-:Y:S06]  /*0310*/  BAR.SYNC.DEFER_BLOCKING 0x0 ;  /* 0x0000000000007b1d */ /* 0x000fec0000010000 */
[----:B-1----:R-:W-:Y:S05]  /*0320*/  @!P0 EXIT ;  /* 0x000000000000894d */ /* 0x002fea0003800000 */
[----:B------:R-:W0:Y:S01]  /*0330*/  LDS R5, [R0] ;  /* 0x0000000000057984 */ /* 0x000e220000000800 */
[----:B------:R-:W1:Y:S01]  /*0340*/  LDC.64 R2, c[0x0][0x220] ;  /* 0x00008800ff027b82 */ /* 0x000e620000000a00 */
[----:B------:R-:W-:-:S04]  /*0350*/  IMAD R7, R7, 0x4, R8 ;  /* 0x0000000407077824 */ /* 0x000fc800078e0208 */
[----:B-1----:R-:W-:-:S05]  /*0360*/  IMAD.WIDE R2, R7, 0x4, R2 ;  /* 0x0000000407027825 */ /* 0x002fca00078e0202 */
[----:B0-----:R-:W-:Y:S01]  /*0370*/  STG.E desc[UR6][R2.64], R5 ;  /* 0x0000000502007986 */ /* 0x001fe2000c101906 */
[----:B------:R-:W-:Y:S05]  /*0380*/  EXIT ;  /* 0x000000000000794d */ /* 0x000fea0003800000 */
.L_x_0:
[----:B------:R-:W-:-:S00]  /*0390*/  BRA `(.L_x_0) ;  /* 0xfffffffc00fc7947 */ /* 0x000fc0000383ffff */
[----:B------:R-:W-:-:S00]  /*03a0*/  NOP ;  /* 0x0000000000007918 */ /* 0x000fc00000000000 */
        /* <DEDUP_REMOVED lines=13> */
.L_x_1:


//--------------------- .nv.shared.triton_poi_fused_mul_0 --------------------------
	.section	.nv.shared.triton_poi_fused_mul_0,"aw",@nobits
	.sectionflags	@""
	.align	16
	.zero		1024


//--------------------- .nv.constant0.triton_poi_fused_mul_0 --------------------------
	.section	.nv.constant0.triton_poi_fused_mul_0,"a",@progbits
	.sectionflags	@""
	.align	4
.nv.constant0.triton_poi_fused_mul_0:
	.zero		560
